	.headerflags	@"EF_CUDA_TEXMODE_UNIFIED EF_CUDA_64BIT_ADDRESS EF_CUDA_ACCELERATORS EF_CUDA_SM90 EF_CUDA_VIRTUAL_SM(EF_CUDA_SM90)"
	.elftype	@"ET_EXEC"


//--------------------- .nv.info                  --------------------------
	.section	.nv.info,"",@"SHT_CUDA_INFO"
	.align	4


	//----- nvinfo : EIATTR_REGCOUNT
	.align		4
        /*0000*/ 	.byte	0x04, 0x2f
        /*0002*/ 	.short	(.L_1 - .L_0)
	.align		4
.L_0:
        /*0004*/ 	.word	index@(triton_mm)
        /*0008*/ 	.word	0x0000003a


	//----- nvinfo : EIATTR_MIN_STACK_SIZE
	.align		4
.L_1:
        /*000c*/ 	.byte	0x04, 0x12
        /*000e*/ 	.short	(.L_3 - .L_2)
	.align		4
.L_2:
        /*0010*/ 	.word	index@(triton_mm)
        /*0014*/ 	.word	0x00000000


	//----- nvinfo : EIATTR_FRAME_SIZE
	.align		4
.L_3:
        /*0018*/ 	.byte	0x04, 0x11
        /*001a*/ 	.short	(.L_5 - .L_4)
	.align		4
.L_4:
        /*001c*/ 	.word	index@(triton_mm)
        /*0020*/ 	.word	0x00000000


	//----- nvinfo : EIATTR_MIN_STACK_SIZE
	.align		4
.L_5:
        /*0024*/ 	.byte	0x04, 0x12
        /*0026*/ 	.short	(.L_7 - .L_6)
	.align		4
.L_6:
        /*0028*/ 	.word	index@(triton_mm)
        /*002c*/ 	.word	0x00000000
.L_7:


//--------------------- .nv.info.triton_mm        --------------------------
	.section	.nv.info.triton_mm,"",@"SHT_CUDA_INFO"
	.sectionflags	@""
	.align	4


	//----- nvinfo : EIATTR_CUDA_API_VERSION
	.align		4
        /*0000*/ 	.byte	0x04, 0x37
        /*0002*/ 	.short	(.L_9 - .L_8)
.L_8:
        /*0004*/ 	.word	0x0000007c


	//----- nvinfo : EIATTR_KPARAM_INFO
	.align		4
.L_9:
        /*0008*/ 	.byte	0x04, 0x17
        /*000a*/ 	.short	(.L_11 - .L_10)
.L_10:
        /*000c*/ 	.word	0x00000000
        /*0010*/ 	.short	0x0003
        /*0012*/ 	.short	0x0018
        /*0014*/ 	.byte	0x00, 0xf0, 0x11, 0x00


	//----- nvinfo : EIATTR_KPARAM_INFO
	.align		4
.L_11:
        /*0018*/ 	.byte	0x04, 0x17
        /*001a*/ 	.short	(.L_13 - .L_12)
.L_12:
        /*001c*/ 	.word	0x00000000
        /*0020*/ 	.short	0x0002
        /*0022*/ 	.short	0x0010
        /*0024*/ 	.byte	0x00, 0xf0, 0x21, 0x00


	//----- nvinfo : EIATTR_KPARAM_INFO
	.align		4
.L_13:
        /*0028*/ 	.byte	0x04, 0x17
        /*002a*/ 	.short	(.L_15 - .L_14)
.L_14:
        /*002c*/ 	.word	0x00000000
        /*0030*/ 	.short	0x0001
        /*0032*/ 	.short	0x0008
        /*0034*/ 	.byte	0x00, 0xf0, 0x21, 0x00


	//----- nvinfo : EIATTR_KPARAM_INFO
	.align		4
.L_15:
        /*0038*/ 	.byte	0x04, 0x17
        /*003a*/ 	.short	(.L_17 - .L_16)
.L_16:
        /*003c*/ 	.word	0x00000000
        /*0040*/ 	.short	0x0000
        /*0042*/ 	.short	0x0000
        /*0044*/ 	.byte	0x00, 0xf0, 0x21, 0x00


	//----- nvinfo : EIATTR_SPARSE_MMA_MASK
	.align		4
.L_17:
        /*0048*/ 	.byte	0x03, 0x50
        /*004a*/ 	.short	0x0000


	//----- nvinfo : EIATTR_MAXREG_COUNT
	.align		4
        /*004c*/ 	.byte	0x03, 0x1b
        /*004e*/ 	.short	0x00ff


	//----- nvinfo : EIATTR_COOP_GROUP_MASK_REGIDS
	.align		4
        /*0050*/ 	.byte	0x04, 0x29
        /*0052*/ 	.short	(.L_19 - .L_18)


	//   ....[0]....
.L_18:
        /*0054*/ 	.word	0xffffffff


	//----- nvinfo : EIATTR_COOP_GROUP_INSTR_OFFSETS
	.align		4
.L_19:
        /*0058*/ 	.byte	0x04, 0x28
        /*005a*/ 	.short	(.L_21 - .L_20)


	//   ....[0]....
.L_20:
        /*005c*/ 	.word	0x00000a90


	//----- nvinfo : EIATTR_EXIT_INSTR_OFFSETS
	.align		4
.L_21:
        /*0060*/ 	.byte	0x04, 0x1c
        /*0062*/ 	.short	(.L_23 - .L_22)


	//   ....[0]....
.L_22:
        /*0064*/ 	.word	0x00000040


	//   ....[1]....
        /*0068*/ 	.word	0x00001240


	//   ....[2]....
        /*006c*/ 	.word	0x00001290


	//----- nvinfo : EIATTR_MAX_THREADS
	.align		4
.L_23:
        /*0070*/ 	.byte	0x04, 0x05
        /*0072*/ 	.short	(.L_25 - .L_24)
.L_24:
        /*0074*/ 	.word	0x00000080
        /*0078*/ 	.word	0x00000001
        /*007c*/ 	.word	0x00000001


	//----- nvinfo : EIATTR_CBANK_PARAM_SIZE
	.align		4
.L_25:
        /*0080*/ 	.byte	0x03, 0x19
        /*0082*/ 	.short	0x001c


	//----- nvinfo : EIATTR_PARAM_CBANK
	.align		4
        /*0084*/ 	.byte	0x04, 0x0a
        /*0086*/ 	.short	(.L_27 - .L_26)
	.align		4
.L_26:
        /*0088*/ 	.word	index@(.nv.constant0.triton_mm)
        /*008c*/ 	.short	0x0210
        /*008e*/ 	.short	0x001c


	//----- nvinfo : EIATTR_SW_WAR
	.align		4
.L_27:
        /*0090*/ 	.byte	0x04, 0x36
        /*0092*/ 	.short	(.L_29 - .L_28)
.L_28:
        /*0094*/ 	.word	0x00000008
.L_29:


//--------------------- .nv.callgraph             --------------------------
	.section	.nv.callgraph,"",@"SHT_CUDA_CALLGRAPH"
	.align	4
	.sectionentsize	8
	.align		4
        /*0000*/ 	.word	0x00000000
	.align		4
        /*0004*/ 	.word	0xffffffff
	.align		4
        /*0008*/ 	.word	0x00000000
	.align		4
        /*000c*/ 	.word	0xfffffffe
	.align		4
        /*0010*/ 	.word	0x00000000
	.align		4
        /*0014*/ 	.word	0xfffffffd
	.align		4
        /*0018*/ 	.word	0x00000000
	.align		4
        /*001c*/ 	.word	0xfffffffc


//--------------------- .text.triton_mm           --------------------------
	.section	.text.triton_mm,"ax",@progbits
	.sectionflags	@"SHF_BARRIERS=1"
	.align	128
        .global         triton_mm
        .type           triton_mm,@function
        .size           triton_mm,(.L_x_2 - triton_mm)
        .other          triton_mm,@"STO_CUDA_ENTRY STV_DEFAULT"
triton_mm:
.text.triton_mm:
[----:B------:R-:W1:Y:S02]  /*0000*/  LDC R1, c[0x0][0x28] ;  /* 0x00000a00ff017b82 */ /* 0x000e640000000800 */
[----:B------:R-:W2:Y:S02]  /*0010*/  LDC R7, c[0x0][0x228] ;  /* 0x00008a00ff077b82 */ /* 0x000ea40000000800 */
[----:B--2---:R-:W-:-:S05]  /*0020*/  IMAD R0, R7, 0xc00, RZ ;  /* 0x00000c0007007824 */ /* 0x004fca00078e02ff */
[----:B------:R-:W-:-:S13]  /*0030*/  ISETP.NE.AND P0, PT, R0, RZ, PT ;  /* 0x000000ff0000720c */ /* 0x000fda0003f05270 */
[----:B------:R-:W-:Y:S05]  /*0040*/  @!P0 EXIT ;  /* 0x000000000000894d */ /* 0x000fea0003800000 */
[----:B------:R-:W2:Y:S01]  /*0050*/  S2R R10, SR_CTAID.X ;  /* 0x00000000000a7919 */ /* 0x000ea20000002500 */
[----:B------:R-:W-:Y:S01]  /*0060*/  VIADD R0, R7, 0x3f ;  /* 0x0000003f07007836 */ /* 0x000fe20000000000 */
[----:B------:R-:W3:Y:S01]  /*0070*/  S2UR UR5, SR_CgaCtaId ;  /* 0x00000000000579c3 */ /* 0x000ee20000008800 */
[----:B------:R-:W-:Y:S01]  /*0080*/  UMOV UR4, 0x400 ;  /* 0x0000040000047882 */ /* 0x000fe20000000000 */
[----:B------:R-:W-:Y:S01]  /*0090*/  ULDC.64 UR16, c[0x0][0x208] ;  /* 0x0000820000107ab9 */ /* 0x000fe20000000a00 */
[----:B------:R-:W-:Y:S02]  /*00a0*/  CS2R R24, SRZ ;  /* 0x0000000000187805 */ /* 0x000fe4000001ff00 */
[----:B------:R-:W-:Y:S02]  /*00b0*/  SHF.R.S32.HI R3, RZ, 0x1f, R0 ;  /* 0x0000001fff037819 */ /* 0x000fe40000011400 */
[----:B------:R-:W-:Y:S02]  /*00c0*/  CS2R R26, SRZ ;  /* 0x00000000001a7805 */ /* 0x000fe4000001ff00 */
[----:B------:R-:W-:-:S02]  /*00d0*/  CS2R R28, SRZ ;  /* 0x00000000001c7805 */ /* 0x000fc4000001ff00 */
[----:B------:R-:W-:Y:S02]  /*00e0*/  CS2R R30, SRZ ;  /* 0x00000000001e7805 */ /* 0x000fe4000001ff00 */
[----:B------:R-:W-:Y:S02]  /*00f0*/  LEA.HI R3, R3, R0, RZ, 0x6 ;  /* 0x0000000003037211 */ /* 0x000fe400078f30ff */
[----:B------:R-:W-:Y:S02]  /*0100*/  CS2R R36, SRZ ;  /* 0x0000000000247805 */ /* 0x000fe4000001ff00 */
[----:B------:R-:W-:Y:S02]  /*0110*/  CS2R R38, SRZ ;  /* 0x0000000000267805 */ /* 0x000fe4000001ff00 */
[----:B------:R-:W-:Y:S02]  /*0120*/  CS2R R40, SRZ ;  /* 0x0000000000287805 */ /* 0x000fe4000001ff00 */
[----:B------:R-:W-:-:S02]  /*0130*/  CS2R R42, SRZ ;  /* 0x00000000002a7805 */ /* 0x000fc4000001ff00 */
[----:B------:R-:W-:Y:S02]  /*0140*/  CS2R R44, SRZ ;  /* 0x00000000002c7805 */ /* 0x000fe4000001ff00 */
[----:B------:R-:W-:Y:S02]  /*0150*/  CS2R R46, SRZ ;  /* 0x00000000002e7805 */ /* 0x000fe4000001ff00 */
[----:B------:R-:W-:Y:S02]  /*0160*/  CS2R R48, SRZ ;  /* 0x0000000000307805 */ /* 0x000fe4000001ff00 */
[----:B------:R-:W-:Y:S02]  /*0170*/  CS2R R50, SRZ ;  /* 0x0000000000327805 */ /* 0x000fe4000001ff00 */
[----:B------:R-:W-:Y:S02]  /*0180*/  CS2R R52, SRZ ;  /* 0x0000000000347805 */ /* 0x000fe4000001ff00 */
[----:B------:R-:W-:Y:S01]  /*0190*/  CS2R R54, SRZ ;  /* 0x0000000000367805 */ /* 0x000fe2000001ff00 */
[----:B------:R-:W-:Y:S01]  /*01a0*/  UMOV UR14, 0xffffffff ;  /* 0xffffffff000e7882 */ /* 0x000fe20000000000 */
[----:B---3--:R-:W-:-:S03]  /*01b0*/  UPRMT UR5, UR5, 0x654, UR4 ;  /* 0x0000065405057896 */ /* 0x008fc60008000004 */
[----:B------:R-:W-:Y:S01]  /*01c0*/  UMOV UR4, URZ ;  /* 0x0000003f00047c82 */ /* 0x000fe20008000000 */
[C---:B--2---:R-:W-:Y:S01]  /*01d0*/  IMAD.HI R2, R10.reuse, 0x2aaaaaab, RZ ;  /* 0x2aaaaaab0a027827 */ /* 0x044fe200078e02ff */
[----:B------:R-:W-:Y:S02]  /*01e0*/  IABS R11, R10 ;  /* 0x0000000a000b7213 */ /* 0x000fe40000000000 */
[----:B------:R-:W-:Y:S02]  /*01f0*/  ISETP.GE.AND P1, PT, R10, RZ, PT ;  /* 0x000000ff0a00720c */ /* 0x000fe40003f26270 */
[----:B------:R-:W-:-:S04]  /*0200*/  SHF.R.U32.HI R5, RZ, 0x1f, R2 ;  /* 0x0000001fff057819 */ /* 0x000fc80000011602 */
[----:B------:R-:W-:-:S05]  /*0210*/  LEA.HI.SX32 R5, R2, R5, 0x1a ;  /* 0x0000000502057211 */ /* 0x000fca00078fd2ff */
[C---:B------:R-:W-:Y:S02]  /*0220*/  IMAD.SHL.U32 R0, R5.reuse, 0x8, RZ ;  /* 0x0000000805007824 */ /* 0x040fe400078e00ff */
[----:B------:R-:W-:-:S03]  /*0230*/  IMAD R13, R5, -0x180, R10 ;  /* 0xfffffe80050d7824 */ /* 0x000fc600078e020a */
[----:B------:R-:W-:Y:S02]  /*0240*/  LEA.HI.SX32 R3, R3, -R0, 0x1a ;  /* 0x8000000003037211 */ /* 0x000fe400078fd2ff */
[----:B------:R-:W-:Y:S02]  /*0250*/  IABS R17, R13 ;  /* 0x0000000d00117213 */ /* 0x000fe40000000000 */
[----:B------:R-:W-:-:S04]  /*0260*/  VIMNMX R4, R3, 0x8, PT ;  /* 0x0000000803047848 */ /* 0x000fc80003fe0100 */
[-C--:B------:R-:W-:Y:S02]  /*0270*/  IABS R15, R4.reuse ;  /* 0x00000004000f7213 */ /* 0x080fe40000000000 */
[-C--:B------:R-:W-:Y:S02]  /*0280*/  IABS R12, R4.reuse ;  /* 0x00000004000c7213 */ /* 0x080fe40000000000 */
[----:B------:R-:W2:Y:S01]  /*0290*/  I2F.RP R6, R15 ;  /* 0x0000000f00067306 */ /* 0x000ea20000209400 */
[----:B------:R-:W-:-:S07]  /*02a0*/  LOP3.LUT R5, RZ, R4, RZ, 0x33, !PT ;  /* 0x00000004ff057212 */ /* 0x000fce00078e33ff */
[----:B--2---:R-:W2:Y:S02]  /*02b0*/  MUFU.RCP R6, R6 ;  /* 0x0000000600067308 */ /* 0x004ea40000001000 */
[----:B--2---:R-:W-:-:S06]  /*02c0*/  VIADD R2, R6, 0xffffffe ;  /* 0x0ffffffe06027836 */ /* 0x004fcc0000000000 */
[----:B------:R2:W3:Y:S02]  /*02d0*/  F2I.FTZ.U32.TRUNC.NTZ R3, R2 ;  /* 0x0000000200037305 */ /* 0x0004e4000021f000 */
[----:B--2---:R-:W-:Y:S02]  /*02e0*/  IMAD.MOV.U32 R2, RZ, RZ, RZ ;  /* 0x000000ffff027224 */ /* 0x004fe400078e00ff */
[----:B---3--:R-:W-:-:S04]  /*02f0*/  IMAD.MOV R8, RZ, RZ, -R3 ;  /* 0x000000ffff087224 */ /* 0x008fc800078e0a03 */
[----:B------:R-:W-:-:S04]  /*0300*/  IMAD R9, R8, R15, RZ ;  /* 0x0000000f08097224 */ /* 0x000fc800078e02ff */
[----:B------:R-:W-:Y:S01]  /*0310*/  IMAD.HI.U32 R8, R3, R9, R2 ;  /* 0x0000000903087227 */ /* 0x000fe200078e0002 */
[----:B------:R-:W-:-:S03]  /*0320*/  IABS R9, R7 ;  /* 0x0000000700097213 */ /* 0x000fc60000000000 */
[----:B------:R-:W-:Y:S02]  /*0330*/  IMAD.MOV.U32 R3, RZ, RZ, R11 ;  /* 0x000000ffff037224 */ /* 0x000fe400078e000b */
[----:B------:R-:W-:Y:S02]  /*0340*/  IMAD.MOV R11, RZ, RZ, -R12 ;  /* 0x000000ffff0b7224 */ /* 0x000fe400078e0a0c */
[----:B------:R-:W-:-:S04]  /*0350*/  IMAD.HI.U32 R2, R8, R3, RZ ;  /* 0x0000000308027227 */ /* 0x000fc800078e00ff */
[----:B------:R-:W-:Y:S02]  /*0360*/  IMAD R2, R2, R11, R3 ;  /* 0x0000000b02027224 */ /* 0x000fe400078e0203 */
[----:B------:R-:W-:Y:S02]  /*0370*/  IMAD.MOV.U32 R12, RZ, RZ, R9 ;  /* 0x000000ffff0c7224 */ /* 0x000fe400078e0009 */
[----:B------:R-:W2:Y:S01]  /*0380*/  S2R R9, SR_TID.X ;  /* 0x0000000000097919 */ /* 0x000ea20000002100 */
[----:B------:R-:W-:Y:S01]  /*0390*/  ISETP.GT.U32.AND P0, PT, R15, R2, PT ;  /* 0x000000020f00720c */ /* 0x000fe20003f04070 */
[----:B------:R-:W3:Y:S01]  /*03a0*/  I2F.RP R6, R12 ;  /* 0x0000000c00067306 */ /* 0x000ee20000209400 */
[----:B------:R-:W-:-:S11]  /*03b0*/  IMAD.HI.U32 R8, R8, R17, RZ ;  /* 0x0000001108087227 */ /* 0x000fd600078e00ff */
[----:B------:R-:W-:Y:S01]  /*03c0*/  @!P0 IMAD.IADD R2, R2, 0x1, -R15 ;  /* 0x0000000102028824 */ /* 0x000fe200078e0a0f */
[----:B---3--:R-:W3:Y:S04]  /*03d0*/  MUFU.RCP R6, R6 ;  /* 0x0000000600067308 */ /* 0x008ee80000001000 */
[----:B------:R-:W-:-:S13]  /*03e0*/  ISETP.GT.U32.AND P0, PT, R15, R2, PT ;  /* 0x000000020f00720c */ /* 0x000fda0003f04070 */
[----:B------:R-:W-:Y:S01]  /*03f0*/  @!P0 IMAD.IADD R2, R2, 0x1, -R15 ;  /* 0x0000000102028824 */ /* 0x000fe200078e0a0f */
[----:B------:R-:W-:Y:S01]  /*0400*/  ISETP.NE.AND P0, PT, R4, RZ, PT ;  /* 0x000000ff0400720c */ /* 0x000fe20003f05270 */
[----:B---3--:R-:W-:Y:S01]  /*0410*/  VIADD R3, R6, 0xffffffe ;  /* 0x0ffffffe06037836 */ /* 0x008fe20000000000 */
[----:B------:R-:W-:Y:S01]  /*0420*/  LOP3.LUT R4, R13, R4, RZ, 0x3c, !PT ;  /* 0x000000040d047212 */ /* 0x000fe200078e3cff */
[----:B------:R-:W-:Y:S02]  /*0430*/  @!P1 IMAD.MOV R2, RZ, RZ, -R2 ;  /* 0x000000ffff029224 */ /* 0x000fe400078e0a02 */
[----:B------:R-:W-:Y:S01]  /*0440*/  IMAD R6, R8, R11, R17 ;  /* 0x0000000b08067224 */ /* 0x000fe200078e0211 */
[----:B------:R-:W-:Y:S01]  /*0450*/  ISETP.GE.AND P1, PT, R4, RZ, PT ;  /* 0x000000ff0400720c */ /* 0x000fe20003f26270 */
[----:B------:R-:W3:Y:S01]  /*0460*/  F2I.FTZ.U32.TRUNC.NTZ R3, R3 ;  /* 0x0000000300037305 */ /* 0x000ee2000021f000 */
[----:B------:R-:W-:Y:S02]  /*0470*/  SEL R11, R5, R2, !P0 ;  /* 0x00000002050b7207 */ /* 0x000fe40004000000 */
[----:B--2---:R-:W-:-:S02]  /*0480*/  SHF.R.U32.HI R2, RZ, 0x2, R9 ;  /* 0x00000002ff027819 */ /* 0x004fc40000011609 */
[----:B------:R-:W-:Y:S01]  /*0490*/  ISETP.GT.U32.AND P3, PT, R15, R6, PT ;  /* 0x000000060f00720c */ /* 0x000fe20003f64070 */
[----:B------:R-:W-:Y:S01]  /*04a0*/  IMAD.IADD R10, R0, 0x1, R11 ;  /* 0x00000001000a7824 */ /* 0x000fe200078e020b */
[----:B------:R-:W-:Y:S01]  /*04b0*/  SGXT.U32 R11, R2, 0x5 ;  /* 0x00000005020b781a */ /* 0x000fe20000000000 */
[----:B------:R-:W-:Y:S02]  /*04c0*/  IMAD.MOV.U32 R2, RZ, RZ, RZ ;  /* 0x000000ffff027224 */ /* 0x000fe400078e00ff */
[----:B------:R-:W-:Y:S02]  /*04d0*/  IMAD.SHL.U32 R10, R10, 0x40, RZ ;  /* 0x000000400a0a7824 */ /* 0x000fe400078e00ff */
[----:B---3--:R-:W-:-:S03]  /*04e0*/  IMAD.MOV R17, RZ, RZ, -R3 ;  /* 0x000000ffff117224 */ /* 0x008fc600078e0a03 */
[----:B------:R-:W-:Y:S02]  /*04f0*/  LOP3.LUT R14, R10, R11, RZ, 0xfc, !PT ;  /* 0x0000000b0a0e7212 */ /* 0x000fe400078efcff */
[----:B------:R-:W-:Y:S01]  /*0500*/  LOP3.LUT R16, R10, 0x20, R11, 0xfe, !PT ;  /* 0x000000200a107812 */ /* 0x000fe200078efe0b */
[----:B------:R-:W-:Y:S01]  /*0510*/  IMAD R17, R17, R12, RZ ;  /* 0x0000000c11117224 */ /* 0x000fe200078e02ff */
[----:B------:R-:W-:Y:S01]  /*0520*/  IABS R0, R14 ;  /* 0x0000000e00007213 */ /* 0x000fe20000000000 */
[----:B------:R-:W-:Y:S02]  /*0530*/  @!P3 IMAD.IADD R6, R6, 0x1, -R15 ;  /* 0x000000010606b824 */ /* 0x000fe400078e0a0f */
[----:B------:R-:W-:Y:S01]  /*0540*/  IMAD.HI.U32 R2, R3, R17, R2 ;  /* 0x0000001103027227 */ /* 0x000fe200078e0002 */
[----:B------:R-:W-:Y:S02]  /*0550*/  IABS R17, R16 ;  /* 0x0000001000117213 */ /* 0x000fe40000000000 */
[----:B------:R-:W-:Y:S01]  /*0560*/  ISETP.GE.U32.AND P2, PT, R6, R15, PT ;  /* 0x0000000f0600720c */ /* 0x000fe20003f46070 */
[----:B------:R-:W-:-:S02]  /*0570*/  IMAD.MOV.U32 R3, RZ, RZ, R0 ;  /* 0x000000ffff037224 */ /* 0x000fc400078e0000 */
[----:B------:R-:W-:Y:S02]  /*0580*/  @!P3 VIADD R8, R8, 0x1 ;  /* 0x000000010808b836 */ /* 0x000fe40000000000 */
[----:B------:R-:W-:-:S04]  /*0590*/  IMAD.HI.U32 R0, R2, R3, RZ ;  /* 0x0000000302007227 */ /* 0x000fc800078e00ff */
[----:B------:R-:W-:-:S04]  /*05a0*/  IMAD.HI.U32 R2, R2, R17, RZ ;  /* 0x0000001102027227 */ /* 0x000fc800078e00ff */
[----:B------:R-:W-:Y:S02]  /*05b0*/  IMAD.MOV R0, RZ, RZ, -R0 ;  /* 0x000000ffff007224 */ /* 0x000fe400078e0a00 */
[----:B------:R-:W-:Y:S02]  /*05c0*/  IMAD.MOV R2, RZ, RZ, -R2 ;  /* 0x000000ffff027224 */ /* 0x000fe400078e0a02 */
[C---:B------:R-:W-:Y:S01]  /*05d0*/  IMAD R13, R12.reuse, R0, R3 ;  /* 0x000000000c0d7224 */ /* 0x040fe200078e0203 */
[----:B------:R-:W-:Y:S01]  /*05e0*/  SHF.R.U32.HI R3, RZ, 0x3, R9 ;  /* 0x00000003ff037819 */ /* 0x000fe20000011609 */
[----:B------:R-:W-:Y:S01]  /*05f0*/  IMAD R15, R12, R2, R17 ;  /* 0x000000020c0f7224 */ /* 0x000fe200078e0211 */
[----:B------:R-:W-:Y:S01]  /*0600*/  LOP3.LUT R2, R11, 0x20, RZ, 0xfc, !PT ;  /* 0x000000200b027812 */ /* 0x000fe200078efcff */
[----:B------:R-:W-:Y:S01]  /*0610*/  @P2 VIADD R8, R8, 0x1 ;  /* 0x0000000108082836 */ /* 0x000fe20000000000 */
[C---:B------:R-:W-:Y:S01]  /*0620*/  ISETP.GT.U32.AND P2, PT, R12.reuse, R13, PT ;  /* 0x0000000d0c00720c */ /* 0x040fe20003f44070 */
[----:B------:R-:W-:Y:S01]  /*0630*/  IMAD.SHL.U32 R0, R9, 0x8, RZ ;  /* 0x0000000809007824 */ /* 0x000fe200078e00ff */
[----:B------:R-:W-:Y:S01]  /*0640*/  ISETP.GT.U32.AND P3, PT, R12, R15, PT ;  /* 0x0000000f0c00720c */ /* 0x000fe20003f64070 */
[----:B------:R-:W-:Y:S01]  /*0650*/  @!P1 IMAD.MOV R8, RZ, RZ, -R8 ;  /* 0x000000ffff089224 */ /* 0x000fe200078e0a08 */
[----:B------:R-:W-:-:S02]  /*0660*/  SGXT.U32 R3, R3, 0x4 ;  /* 0x000000040303781a */ /* 0x000fc40000000000 */
[----:B------:R-:W-:Y:S02]  /*0670*/  LOP3.LUT R6, R0, 0x18, R9, 0x48, !PT ;  /* 0x0000001800067812 */ /* 0x000fe400078e4809 */
[----:B------:R-:W-:Y:S02]  /*0680*/  SEL R5, R5, R8, !P0 ;  /* 0x0000000805057207 */ /* 0x000fe40004000000 */
[----:B------:R-:W-:Y:S01]  /*0690*/  LOP3.LUT R4, R10, R3, RZ, 0xfc, !PT ;  /* 0x000000030a047212 */ /* 0x000fe200078efcff */
[----:B------:R-:W-:Y:S01]  /*06a0*/  IMAD R8, R2, 0x20, R6 ;  /* 0x0000002002087824 */ /* 0x000fe200078e0206 */
[----:B------:R-:W-:Y:S01]  /*06b0*/  ISETP.GE.AND P1, PT, R14, RZ, PT ;  /* 0x000000ff0e00720c */ /* 0x000fe20003f26270 */
[--C-:B------:R-:W-:Y:S01]  /*06c0*/  @!P2 IMAD.IADD R13, R13, 0x1, -R12.reuse ;  /* 0x000000010d0da824 */ /* 0x100fe200078e0a0c */
[----:B------:R-:W2:Y:S01]  /*06d0*/  LDC.64 R2, c[0x0][0x218] ;  /* 0x00008600ff027b82 */ /* 0x000ea20000000a00 */
[----:B------:R-:W-:Y:S01]  /*06e0*/  @!P3 IMAD.IADD R15, R15, 0x1, -R12 ;  /* 0x000000010f0fb824 */ /* 0x000fe200078e0a0c */
[----:B------:R-:W-:Y:S01]  /*06f0*/  ISETP.GE.AND P3, PT, R16, RZ, PT ;  /* 0x000000ff1000720c */ /* 0x000fe20003f66270 */
[----:B------:R-:W-:Y:S01]  /*0700*/  IMAD.SHL.U32 R5, R5, 0x40, RZ ;  /* 0x0000004005057824 */ /* 0x000fe200078e00ff */
[C---:B------:R-:W-:Y:S01]  /*0710*/  ISETP.GT.U32.AND P0, PT, R12.reuse, R13, PT ;  /* 0x0000000d0c00720c */ /* 0x040fe20003f04070 */
[----:B------:R-:W-:Y:S01]  /*0720*/  IMAD R6, R11, 0x20, R6 ;  /* 0x000000200b067824 */ /* 0x000fe200078e0206 */
[----:B------:R-:W-:-:S02]  /*0730*/  ISETP.GT.U32.AND P2, PT, R12, R15, PT ;  /* 0x0000000f0c00720c */ /* 0x000fc40003f44070 */
[----:B------:R-:W-:Y:S02]  /*0740*/  LOP3.LUT R18, R5, R11, RZ, 0xfc, !PT ;  /* 0x0000000b05127212 */ /* 0x000fe400078efcff */
[----:B------:R-:W-:Y:S02]  /*0750*/  LOP3.LUT R20, R5, 0x20, R11, 0xfe, !PT ;  /* 0x0000002005147812 */ /* 0x000fe400078efe0b */
[----:B------:R-:W3:Y:S01]  /*0760*/  LDC.64 R10, c[0x0][0x210] ;  /* 0x00008400ff0a7b82 */ /* 0x000ee20000000a00 */
[----:B------:R-:W-:Y:S01]  /*0770*/  IMAD.HI R14, R18, 0x2aaaaaab, RZ ;  /* 0x2aaaaaab120e7827 */ /* 0x000fe200078e02ff */
[----:B------:R-:W-:-:S03]  /*0780*/  LEA R35, R8, UR5, 0x1 ;  /* 0x0000000508237c11 */ /* 0x000fc6000f8e08ff */
[----:B------:R-:W-:Y:S01]  /*0790*/  IMAD.HI R16, R20, 0x2aaaaaab, RZ ;  /* 0x2aaaaaab14107827 */ /* 0x000fe200078e02ff */
[----:B------:R-:W-:-:S03]  /*07a0*/  SHF.R.U32.HI R17, RZ, 0x1f, R14 ;  /* 0x0000001fff117819 */ /* 0x000fc6000001160e */
[----:B------:R-:W-:Y:S01]  /*07b0*/  @!P0 IMAD.IADD R13, R13, 0x1, -R12 ;  /* 0x000000010d0d8824 */ /* 0x000fe200078e0a0c */
[----:B------:R-:W-:Y:S01]  /*07c0*/  SHF.R.U32.HI R19, RZ, 0x1f, R16 ;  /* 0x0000001fff137819 */ /* 0x000fe20000011610 */
[----:B------:R-:W-:Y:S01]  /*07d0*/  @!P2 IMAD.IADD R15, R15, 0x1, -R12 ;  /* 0x000000010f0fa824 */ /* 0x000fe200078e0a0c */
[----:B------:R-:W-:Y:S01]  /*07e0*/  LEA.HI R17, R14, R17, RZ, 0x17 ;  /* 0x000000110e117211 */ /* 0x000fe200078fb8ff */
[----:B------:R-:W-:Y:S01]  /*07f0*/  @!P1 IMAD.MOV R13, RZ, RZ, -R13 ;  /* 0x000000ffff0d9224 */ /* 0x000fe200078e0a0d */
[----:B------:R-:W-:Y:S01]  /*0800*/  LEA.HI R19, R16, R19, RZ, 0x17 ;  /* 0x0000001310137211 */ /* 0x000fe200078fb8ff */
[----:B------:R-:W-:Y:S01]  /*0810*/  @!P3 IMAD.MOV R15, RZ, RZ, -R15 ;  /* 0x000000ffff0fb224 */ /* 0x000fe200078e0a0f */
[----:B------:R-:W-:Y:S01]  /*0820*/  ISETP.NE.AND P0, PT, R7, RZ, PT ;  /* 0x000000ff0700720c */ /* 0x000fe20003f05270 */
[----:B------:R-:W-:Y:S01]  /*0830*/  IMAD R17, R17, -0xc00, R18 ;  /* 0xfffff40011117824 */ /* 0x000fe200078e0212 */
[----:B------:R-:W-:Y:S01]  /*0840*/  LOP3.LUT R14, RZ, R7, RZ, 0x33, !PT ;  /* 0x00000007ff0e7212 */ /* 0x000fe200078e33ff */
[----:B------:R-:W-:Y:S01]  /*0850*/  IMAD R19, R19, -0xc00, R20 ;  /* 0xfffff40013137824 */ /* 0x000fe200078e0214 */
[----:B------:R-:W-:Y:S01]  /*0860*/  LOP3.LUT R12, R0, 0x18, RZ, 0xc0, !PT ;  /* 0x00000018000c7812 */ /* 0x000fe200078ec0ff */
[----:B------:R-:W-:Y:S01]  /*0870*/  IMAD.MOV.U32 R20, RZ, RZ, RZ ;  /* 0x000000ffff147224 */ /* 0x000fe200078e00ff */
[----:B------:R-:W-:-:S02]  /*0880*/  SEL R13, R14, R13, !P0 ;  /* 0x0000000d0e0d7207 */ /* 0x000fc40004000000 */
[----:B------:R-:W-:Y:S01]  /*0890*/  SEL R15, R14, R15, !P0 ;  /* 0x0000000f0e0f7207 */ /* 0x000fe20004000000 */
[--C-:B------:R-:W-:Y:S02]  /*08a0*/  IMAD R17, R17, 0x3000, R12.reuse ;  /* 0x0000300011117824 */ /* 0x100fe400078e020c */
[--C-:B------:R-:W-:Y:S02]  /*08b0*/  IMAD R21, R19, 0x3000, R12.reuse ;  /* 0x0000300013157824 */ /* 0x100fe400078e020c */
[--C-:B------:R-:W-:Y:S02]  /*08c0*/  IMAD R13, R13, 0x3000, R12.reuse ;  /* 0x000030000d0d7824 */ /* 0x100fe400078e020c */
[----:B------:R-:W-:Y:S02]  /*08d0*/  IMAD R15, R15, 0x3000, R12 ;  /* 0x000030000f0f7824 */ /* 0x000fe400078e020c */
[----:B--2---:R-:W-:-:S04]  /*08e0*/  IMAD.WIDE R32, R17, 0x2, R2 ;  /* 0x0000000211207825 */ /* 0x004fc800078e0202 */
[----:B------:R-:W-:Y:S01]  /*08f0*/  IMAD.WIDE R2, R21, 0x2, R2 ;  /* 0x0000000215027825 */ /* 0x000fe200078e0202 */
[----:B------:R-:W-:Y:S02]  /*0900*/  LEA R21, R6, UR5, 0x1 ;  /* 0x0000000506157c11 */ /* 0x000fe4000f8e08ff */
[----:B------:R-:W-:Y:S01]  /*0910*/  IADD3 R12, P1, R32, 0x40, RZ ;  /* 0x00000040200c7810 */ /* 0x000fe20007f3e0ff */
[----:B---3--:R-:W-:-:S04]  /*0920*/  IMAD.WIDE R18, R13, 0x2, R10 ;  /* 0x000000020d127825 */ /* 0x008fc800078e020a */
[----:B------:R-:W-:Y:S01]  /*0930*/  IMAD.WIDE R22, R15, 0x2, R10 ;  /* 0x000000020f167825 */ /* 0x000fe200078e020a */
[----:B------:R-:W-:Y:S01]  /*0940*/  @!PT LDS RZ, [RZ] ;  /* 0x00000000fffff984 */ /* 0x000fe20000000800 */
[----:B------:R-:W-:Y:S01]  /*0950*/  @!PT LDS RZ, [RZ] ;  /* 0x00000000fffff984 */ /* 0x000fe20000000800 */
[----:B------:R-:W-:Y:S01]  /*0960*/  @!PT LDS RZ, [RZ] ;  /* 0x00000000fffff984 */ /* 0x000fe20000000800 */
[----:B------:R2:W-:Y:S01]  /*0970*/  LDGSTS.E.BYPASS.128 [R21], desc[UR16][R18.64] ;  /* 0x0000000012157fae */ /* 0x0005e2000b901c50 */
[----:B------:R-:W-:Y:S02]  /*0980*/  IADD3 R10, P2, R18, 0x40, RZ ;  /* 0x00000040120a7810 */ /* 0x000fe40007f5e0ff */
[----:B------:R-:W-:Y:S01]  /*0990*/  IMAD.X R13, RZ, RZ, R33, P1 ;  /* 0x000000ffff0d7224 */ /* 0x000fe200008e0621 */
[----:B------:R3:W-:Y:S01]  /*09a0*/  LDGSTS.E.BYPASS.128 [R35], desc[UR16][R22.64] ;  /* 0x0000000016237fae */ /* 0x0007e2000b901c50 */
[----:B------:R-:W-:Y:S01]  /*09b0*/  IADD3 R11, P0, R22, 0x40, RZ ;  /* 0x00000040160b7810 */ /* 0x000fe20007f1e0ff */
[----:B------:R-:W-:Y:S02]  /*09c0*/  IMAD.X R17, RZ, RZ, R19, P2 ;  /* 0x000000ffff117224 */ /* 0x000fe400010e0613 */
[----:B------:R-:W0:Y:S02]  /*09d0*/  LDGDEPBAR ;  /* 0x00000000000079af */ /* 0x000e240000000000 */
[----:B------:R-:W-:Y:S01]  /*09e0*/  IMAD.X R14, RZ, RZ, R23, P0 ;  /* 0x000000ffff0e7224 */ /* 0x000fe200000e0617 */
[----:B------:R-:W-:Y:S01]  /*09f0*/  IADD3 R15, P0, R2, 0x40, RZ ;  /* 0x00000040020f7810 */ /* 0x000fe20007f1e0ff */
[----:B------:R4:W-:Y:S01]  /*0a00*/  LDGSTS.E.BYPASS.128 [R21+0x2000], desc[UR16][R32.64] ;  /* 0x0200000020157fae */ /* 0x0009e2000b901c50 */
[----:B--2---:R-:W-:-:S02]  /*0a10*/  SHF.R.U32.HI R19, RZ, 0x5, R9 ;  /* 0x00000005ff137819 */ /* 0x004fc40000011609 */
[----:B------:R-:W-:Y:S01]  /*0a20*/  SHF.R.U32.HI R18, RZ, 0x3, R9 ;  /* 0x00000003ff127819 */ /* 0x000fe20000011609 */
[----:B------:R2:W-:Y:S01]  /*0a30*/  LDGSTS.E.BYPASS.128 [R35+0x2000], desc[UR16][R2.64] ;  /* 0x0200000002237fae */ /* 0x0005e2000b901c50 */
[----:B------:R-:W-:Y:S01]  /*0a40*/  IMAD.X R16, RZ, RZ, R3, P0 ;  /* 0x000000ffff107224 */ /* 0x000fe200000e0603 */
[----:B---3--:R-:W-:Y:S02]  /*0a50*/  LOP3.LUT R22, R19, 0x7fffffc, RZ, 0xc0, !PT ;  /* 0x07fffffc13167812 */ /* 0x008fe400078ec0ff */
[----:B------:R-:W0:Y:S01]  /*0a60*/  LDGDEPBAR ;  /* 0x00000000000079af */ /* 0x000e220000000000 */
[----:B----4-:R-:W-:Y:S02]  /*0a70*/  CS2R R32, SRZ ;  /* 0x0000000000207805 */ /* 0x010fe4000001ff00 */
[----:B--2---:R-:W-:-:S07]  /*0a80*/  CS2R R34, SRZ ;  /* 0x0000000000227805 */ /* 0x004fce000001ff00 */
.L_x_0:
[----:B--2---:R-:W2:Y:S01]  /*0a90*/  SHFL.IDX PT, R2, R22, RZ, 0x1f ;  /* 0x00001fff16027589 */ /* 0x004ea200000e0000 */
[----:B------:R-:W-:Y:S01]  /*0aa0*/  UIADD3 UR14, UR14, 0x1, URZ ;  /* 0x000000010e0e7890 */ /* 0x000fe2000fffe03f */
[----:B------:R-:W-:-:S04]  /*0ab0*/  DEPBAR.LE SB0, 0x0 ;  /* 0x000080000000791a */ /* 0x000fc80000000000 */
[----:B------:R-:W-:Y:S01]  /*0ac0*/  UISETP.GE.AND UP0, UPT, UR14, 0x2, UPT ;  /* 0x000000020e00788c */ /* 0x000fe2000bf06270 */
[----:B------:R-:W-:Y:S01]  /*0ad0*/  BAR.SYNC.DEFER_BLOCKING 0x0 ;  /* 0x0000000000007b1d */ /* 0x000fe20000010000 */
[----:B------:R-:W-:Y:S01]  /*0ae0*/  UIADD3 UR4, UR4, 0x1, URZ ;  /* 0x0000000104047890 */ /* 0x000fe2000fffe03f */
[C---:B------:R-:W-:Y:S01]  /*0af0*/  ISETP.GE.U32.AND P0, PT, R20.reuse, 0x2fe0, PT ;  /* 0x00002fe01400780c */ /* 0x040fe20003f06070 */
[----:B------:R-:W-:Y:S01]  /*0b00*/  USEL UR14, UR14, URZ, !UP0 ;  /* 0x0000003f0e0e7287 */ /* 0x000fe2000c000000 */
[----:B------:R-:W-:Y:S02]  /*0b10*/  IMAD.MOV.U32 R3, RZ, RZ, R17 ;  /* 0x000000ffff037224 */ /* 0x000fe400078e0011 */
[----:B------:R-:W-:Y:S01]  /*0b20*/  UMOV UR11, 0x80000020 ;  /* 0x80000020000b7882 */ /* 0x000fe20000000000 */
[----:B------:R-:W-:Y:S01]  /*0b30*/  VIADD R20, R20, 0x20 ;  /* 0x0000002014147836 */ /* 0x000fe20000000000 */
[----:B--2---:R-:W-:Y:S01]  /*0b40*/  R2UR UR6, R2 ;  /* 0x00000000020672ca */ /* 0x004fe200000e0000 */
[----:B------:R-:W-:Y:S01]  /*0b50*/  IMAD.MOV.U32 R2, RZ, RZ, R10 ;  /* 0x000000ffff027224 */ /* 0x000fe200078e000a */
[----:B------:R-:W-:Y:S01]  /*0b60*/  IADD3 R10, P4, R10, 0x40, RZ ;  /* 0x000000400a0a7810 */ /* 0x000fe20007f9e0ff */
[----:B------:R-:W-:-:S04]  /*0b70*/  WARPGROUP.ARRIVE ;  /* 0x00000000000079c5 */ /* 0x000fc80000000000 */
[----:B------:R-:W-:-:S06]  /*0b80*/  IMAD.X R17, RZ, RZ, R17, P4 ;  /* 0x000000ffff117224 */ /* 0x000fcc00020e0611 */
[----:B------:R-:W-:Y:S02]  /*0b90*/  USHF.L.U32 UR7, UR6, 0x6, URZ ;  /* 0x0000000606077899 */ /* 0x000fe4000800063f */
[----:B------:R-:W-:Y:S02]  /*0ba0*/  ULEA UR6, UR14, UR5, 0xc ;  /* 0x000000050e067291 */ /* 0x000fe4000f8e603f */
[----:B------:R-:W-:Y:S02]  /*0bb0*/  ULOP3.LUT UR7, UR7, 0xc0, URZ, 0xc0, !UPT ;  /* 0x000000c007077892 */ /* 0x000fe4000f8ec03f */
[----:B------:R-:W-:Y:S02]  /*0bc0*/  USHF.R.U32.HI UR8, URZ, 0x4, UR6 ;  /* 0x000000043f087899 */ /* 0x000fe40008011606 */
[----:B------:R-:W-:Y:S02]  /*0bd0*/  UIADD3 UR6, UR6, 0x2000, URZ ;  /* 0x0000200006067890 */ /* 0x000fe4000fffe03f */
[----:B------:R-:W-:-:S02]  /*0be0*/  ULOP3.LUT UR8, UR8, 0x3fff, URZ, 0xc0, !UPT ;  /* 0x00003fff08087892 */ /* 0x000fc4000f8ec03f */
[----:B------:R-:W-:Y:S02]  /*0bf0*/  USHF.R.U32.HI UR6, URZ, 0x4, UR6 ;  /* 0x000000043f067899 */ /* 0x000fe40008011606 */
[----:B------:R-:W-:Y:S02]  /*0c00*/  UIADD3 UR12, UP0, UR7, UR8, URZ ;  /* 0x00000008070c7290 */ /* 0x000fe4000ff1e03f */
[----:B------:R-:W-:Y:S02]  /*0c10*/  ULOP3.LUT UR6, UR6, 0x3fff, URZ, 0xc0, !UPT ;  /* 0x00003fff06067892 */ /* 0x000fe4000f8ec03f */
[----:B------:R-:W-:Y:S02]  /*0c20*/  UIADD3.X UR13, URZ, URZ, URZ, UP0, !UPT ;  /* 0x0000003f3f0d7290 */ /* 0x000fe400087fe43f */
[----:B------:R-:W-:Y:S02]  /*0c30*/  ULOP3.LUT UR10, UR6, 0x1000000, URZ, 0xfc, !UPT ;  /* 0x01000000060a7892 */ /* 0x000fe4000f8efc3f */
[----:B------:R-:W-:-:S02]  /*0c40*/  ULOP3.LUT UR8, UR12, 0x1000000, URZ, 0xfc, !UPT ;  /* 0x010000000c087892 */ /* 0x000fc4000f8efc3f */
[----:B------:R-:W-:Y:S01]  /*0c50*/  ULOP3.LUT UR9, UR13, 0x80000020, URZ, 0xfc, !UPT ;  /* 0x800000200d097892 */ /* 0x000fe2000f8efc3f */
[----:B------:R-:W-:Y:S01]  /*0c60*/  UMOV UR7, URZ ;  /* 0x0000003f00077c82 */ /* 0x000fe20008000000 */
[----:B------:R-:W-:-:S04]  /*0c70*/  UISETP.GE.AND UP0, UPT, UR4, 0x2, UPT ;  /* 0x000000020400788c */ /* 0x000fc8000bf06270 */
[----:B------:R-:W-:-:S03]  /*0c80*/  USEL UR4, UR4, URZ, !UP0 ;  /* 0x0000003f04047287 */ /* 0x000fc6000c000000 */
[----:B------:R-:W-:Y:S01]  /*0c90*/  HGMMA.64x64x16.F32.BF16 R24, gdesc[UR8], R24 ;  /* 0x00e00000081879f0 */ /* 0x000fe20008701818 */
[----:B------:R-:W-:Y:S01]  /*0ca0*/  UMOV UR8, 0x1000002 ;  /* 0x0100000200087882 */ /* 0x000fe20000000000 */
[----:B------:R-:W-:Y:S02]  /*0cb0*/  UMOV UR9, 0x80000020 ;  /* 0x8000002000097882 */ /* 0x000fe40000000000 */
[----:B------:R-:W-:Y:S02]  /*0cc0*/  UIADD3.64 UR10, UR6, UR8, URZ ;  /* 0x00000008060a7297 */ /* 0x000fe4000fffe03f */
[----:B------:R-:W-:Y:S02]  /*0cd0*/  UIADD3.64 UR8, UR12, UR8, URZ ;  /* 0x000000080c087297 */ /* 0x000fe4000fffe03f */
[----:B------:R-:W-:-:S06]  /*0ce0*/  ULEA UR6, UR4, UR5, 0xc ;  /* 0x0000000504067291 */ /* 0x000fcc000f8e603f */
[----:B------:R-:W-:Y:S02]  /*0cf0*/  LEA R21, R6, UR6, 0x1 ;  /* 0x0000000606157c11 */ /* 0x000fe4000f8e08ff */
[----:B------:R-:W-:Y:S01]  /*0d00*/  LEA R23, R8, UR6, 0x1 ;  /* 0x0000000608177c11 */ /* 0x000fe2000f8e08ff */
[----:B------:R-:W-:Y:S03]  /*0d10*/  HGMMA.64x64x16.F32.BF16 R24, gdesc[UR8], R24, gsb0 ;  /* 0x00e00000081879f0 */ /* 0x000fe60008001818 */
[----:B------:R-:W-:Y:S02]  /*0d20*/  WARPGROUP.DEPBAR.LE gsb0, 0x1 ;  /* 0x00008000000079c5 */ /* 0x000fe40000010100 */
[----:B------:R-:W-:Y:S06]  /*0d30*/  BAR.SYNC.DEFER_BLOCKING 0x0 ;  /* 0x0000000000007b1d */ /* 0x000fec0000010000 */
[----:B------:R-:W-:Y:S01]  /*0d40*/  @!PT LDS RZ, [RZ] ;  /* 0x00000000fffff984 */ /* 0x000fe20000000800 */
[----:B------:R-:W-:Y:S01]  /*0d50*/  @!PT LDS RZ, [RZ] ;  /* 0x00000000fffff984 */ /* 0x000fe20000000800 */
[----:B------:R-:W-:Y:S01]  /*0d60*/  @!PT LDS RZ, [RZ] ;  /* 0x00000000fffff984 */ /* 0x000fe20000000800 */
[----:B------:R2:W-:Y:S02]  /*0d70*/  LDGSTS.E.BYPASS.128 [R21], desc[UR16][R2.64], !P0 ;  /* 0x0000000002157fae */ /* 0x0005e4000c101c50 */
[----:B--2---:R-:W-:Y:S01]  /*0d80*/  IMAD.MOV.U32 R2, RZ, RZ, R11 ;  /* 0x000000ffff027224 */ /* 0x004fe200078e000b */
[----:B------:R-:W-:Y:S01]  /*0d90*/  IADD3 R11, P3, R11, 0x40, RZ ;  /* 0x000000400b0b7810 */ /* 0x000fe20007f7e0ff */
[----:B------:R-:W-:-:S04]  /*0da0*/  IMAD.MOV.U32 R3, RZ, RZ, R14 ;  /* 0x000000ffff037224 */ /* 0x000fc800078e000e */
[----:B------:R-:W-:Y:S01]  /*0db0*/  IMAD.X R14, RZ, RZ, R14, P3 ;  /* 0x000000ffff0e7224 */ /* 0x000fe200018e060e */
[----:B------:R2:W-:Y:S04]  /*0dc0*/  LDGSTS.E.BYPASS.128 [R23], desc[UR16][R2.64], !P0 ;  /* 0x0000000002177fae */ /* 0x0005e8000c101c50 */
[----:B------:R-:W0:Y:S01]  /*0dd0*/  LDGDEPBAR ;  /* 0x00000000000079af */ /* 0x000e220000000000 */
[----:B--2---:R-:W-:Y:S01]  /*0de0*/  IMAD.MOV.U32 R2, RZ, RZ, R12 ;  /* 0x000000ffff027224 */ /* 0x004fe200078e000c */
[----:B------:R-:W-:Y:S01]  /*0df0*/  IADD3 R12, P2, R12, 0x40, RZ ;  /* 0x000000400c0c7810 */ /* 0x000fe20007f5e0ff */
[----:B------:R-:W-:-:S04]  /*0e00*/  IMAD.MOV.U32 R3, RZ, RZ, R13 ;  /* 0x000000ffff037224 */ /* 0x000fc800078e000d */
[----:B------:R-:W-:Y:S01]  /*0e10*/  IMAD.X R13, RZ, RZ, R13, P2 ;  /* 0x000000ffff0d7224 */ /* 0x000fe200010e060d */
[----:B------:R2:W-:Y:S02]  /*0e20*/  LDGSTS.E.BYPASS.128 [R21+0x2000], desc[UR16][R2.64], !P0 ;  /* 0x0200000002157fae */ /* 0x0005e4000c101c50 */
[----:B--2---:R-:W-:Y:S01]  /*0e30*/  IMAD.MOV.U32 R2, RZ, RZ, R15 ;  /* 0x000000ffff027224 */ /* 0x004fe200078e000f */
[----:B------:R-:W-:Y:S01]  /*0e40*/  IADD3 R15, P1, R15, 0x40, RZ ;  /* 0x000000400f0f7810 */ /* 0x000fe20007f3e0ff */
[----:B------:R-:W-:-:S04]  /*0e50*/  IMAD.MOV.U32 R3, RZ, RZ, R16 ;  /* 0x000000ffff037224 */ /* 0x000fc800078e0010 */
[----:B------:R-:W-:Y:S01]  /*0e60*/  IMAD.X R16, RZ, RZ, R16, P1 ;  /* 0x000000ffff107224 */ /* 0x000fe200008e0610 */
[----:B------:R2:W-:Y:S04]  /*0e70*/  LDGSTS.E.BYPASS.128 [R23+0x2000], desc[UR16][R2.64], !P0 ;  /* 0x0200000002177fae */ /* 0x0005e8000c101c50 */
[----:B------:R-:W0:Y:S01]  /*0e80*/  LDGDEPBAR ;  /* 0x00000000000079af */ /* 0x000e220000000000 */
[----:B------:R-:W-:Y:S05]  /*0e90*/  @!P0 BRA `(.L_x_0) ;  /* 0xfffffff800fc8947 */ /* 0x000fea000383ffff */
[----:B------:R-:W-:Y:S02]  /*0ea0*/  WARPGROUP.DEPBAR.LE gsb0, 0x0 ;  /* 0x00008000000079c5 */ /* 0x000fe40000010000 */
[----:B------:R-:W-:-:S04]  /*0eb0*/  DEPBAR.LE SB0, 0x0 ;  /* 0x000080000000791a */ /* 0x000fc80000000000 */
[----:B--2---:R-:W-:Y:S01]  /*0ec0*/  IMAD.SHL.U32 R2, R18, 0x4, RZ ;  /* 0x0000000412027824 */ /* 0x004fe200078e00ff */
[----:B------:R-:W-:Y:S02]  /*0ed0*/  LOP3.LUT R9, R9, 0xf, RZ, 0xc0, !PT ;  /* 0x0000000f09097812 */ /* 0x000fe400078ec0ff */
[----:B------:R-:W-:Y:S02]  /*0ee0*/  LOP3.LUT R19, R19, 0x3, RZ, 0xc0, !PT ;  /* 0x0000000313137812 */ /* 0x000fe400078ec0ff */
[----:B------:R-:W-:Y:S02]  /*0ef0*/  LOP3.LUT R2, R2, 0x8, RZ, 0xc0, !PT ;  /* 0x0000000802027812 */ /* 0x000fe400078ec0ff */
[----:B------:R-:W-:Y:S02]  /*0f00*/  LOP3.LUT R18, R18, 0x3, RZ, 0xc0, !PT ;  /* 0x0000000312127812 */ /* 0x000fe400078ec0ff */
[----:B------:R-:W-:Y:S01]  /*0f10*/  F2FP.BF16.F32.PACK_AB R24, R25, R24 ;  /* 0x000000181918723e */ /* 0x000fe200000010ff */
[----:B------:R-:W-:Y:S01]  /*0f20*/  IMAD R2, R9, 0x48, R2 ;  /* 0x0000004809027824 */ /* 0x000fe200078e0202 */
[----:B------:R-:W-:Y:S01]  /*0f30*/  F2FP.BF16.F32.PACK_AB R25, R27, R26 ;  /* 0x0000001a1b19723e */ /* 0x000fe200000010ff */
[----:B------:R-:W-:Y:S01]  /*0f40*/  IMAD R3, R19, 0x4, R18 ;  /* 0x0000000413037824 */ /* 0x000fe200078e0212 */
[----:B------:R-:W-:Y:S01]  /*0f50*/  F2FP.BF16.F32.PACK_AB R32, R33, R32 ;  /* 0x000000202120723e */ /* 0x000fe200000010ff */
[----:B------:R-:W-:Y:S01]  /*0f60*/  IMAD R19, R19, 0x480, R2 ;  /* 0x0000048013137824 */ /* 0x000fe200078e0202 */
[----:B------:R-:W-:-:S02]  /*0f70*/  F2FP.BF16.F32.PACK_AB R26, R29, R28 ;  /* 0x0000001c1d1a723e */ /* 0x000fc400000010ff */
[----:B------:R-:W-:Y:S02]  /*0f80*/  F2FP.BF16.F32.PACK_AB R27, R31, R30 ;  /* 0x0000001e1f1b723e */ /* 0x000fe400000010ff */
[----:B------:R-:W-:Y:S02]  /*0f90*/  F2FP.BF16.F32.PACK_AB R33, R35, R34 ;  /* 0x000000222321723e */ /* 0x000fe400000010ff */
[----:B------:R-:W-:Y:S02]  /*0fa0*/  F2FP.BF16.F32.PACK_AB R40, R41, R40 ;  /* 0x000000282928723e */ /* 0x000fe400000010ff */
[----:B------:R-:W-:Y:S01]  /*0fb0*/  LEA R20, R19, UR5, 0x1 ;  /* 0x0000000513147c11 */ /* 0x000fe2000f8e08ff */
[----:B------:R-:W-:Y:S01]  /*0fc0*/  BAR.SYNC.DEFER_BLOCKING 0x0 ;  /* 0x0000000000007b1d */ /* 0x000fe20000010000 */
[----:B------:R-:W-:Y:S02]  /*0fd0*/  F2FP.BF16.F32.PACK_AB R34, R37, R36 ;  /* 0x000000242522723e */ /* 0x000fe400000010ff */
[----:B------:R-:W-:-:S02]  /*0fe0*/  F2FP.BF16.F32.PACK_AB R35, R39, R38 ;  /* 0x000000262723723e */ /* 0x000fc400000010ff */
[----:B------:R-:W-:Y:S02]  /*0ff0*/  F2FP.BF16.F32.PACK_AB R41, R43, R42 ;  /* 0x0000002a2b29723e */ /* 0x000fe400000010ff */
[----:B------:R-:W-:Y:S02]  /*1000*/  F2FP.BF16.F32.PACK_AB R48, R49, R48 ;  /* 0x000000303130723e */ /* 0x000fe400000010ff */
[----:B------:R-:W-:Y:S02]  /*1010*/  F2FP.BF16.F32.PACK_AB R42, R45, R44 ;  /* 0x0000002c2d2a723e */ /* 0x000fe400000010ff */
[----:B------:R-:W-:Y:S02]  /*1020*/  F2FP.BF16.F32.PACK_AB R43, R47, R46 ;  /* 0x0000002e2f2b723e */ /* 0x000fe400000010ff */
[----:B------:R-:W-:Y:S02]  /*1030*/  F2FP.BF16.F32.PACK_AB R49, R51, R50 ;  /* 0x000000323331723e */ /* 0x000fe400000010ff */
[----:B------:R-:W-:-:S02]  /*1040*/  F2FP.BF16.F32.PACK_AB R50, R53, R52 ;  /* 0x000000343532723e */ /* 0x000fc400000010ff */
[----:B------:R-:W-:Y:S02]  /*1050*/  F2FP.BF16.F32.PACK_AB R51, R55, R54 ;  /* 0x000000363733723e */ /* 0x000fe400000010ff */
[----:B------:R-:W-:Y:S02]  /*1060*/  LOP3.LUT R2, R0, 0x38, RZ, 0xc0, !PT ;  /* 0x0000003800027812 */ /* 0x000fe400078ec0ff */
[----:B------:R-:W-:Y:S02]  /*1070*/  LOP3.LUT R5, R5, 0x38, R0, 0xf8, !PT ;  /* 0x0000003805057812 */ /* 0x000fe400078ef800 */
[C---:B------:R-:W-:Y:S01]  /*1080*/  LOP3.LUT R0, R4.reuse, 0x10, RZ, 0xfc, !PT ;  /* 0x0000001004007812 */ /* 0x040fe200078efcff */
[----:B------:R2:W-:Y:S01]  /*1090*/  STSM.16.M88.4 [R20], R24 ;  /* 0x0000001814007844 */ /* 0x0005e20000000200 */
[----:B------:R-:W-:Y:S01]  /*10a0*/  IMAD R2, R3, 0x48, R2 ;  /* 0x0000004803027824 */ /* 0x000fe200078e0202 */
[----:B------:R-:W-:Y:S01]  /*10b0*/  ISETP.GE.AND P0, PT, R5, 0xc00, PT ;  /* 0x00000c000500780c */ /* 0x000fe20003f06270 */
[C---:B------:R-:W-:Y:S01]  /*10c0*/  IMAD R23, R4.reuse, 0xc00, R5 ;  /* 0x00000c0004177824 */ /* 0x040fe200078e0205 */
[----:B------:R-:W-:Y:S01]  /*10d0*/  STSM.16.M88.4 [R20+0x20], R32 ;  /* 0x0000202014007844 */ /* 0x000fe20000000200 */
[----:B------:R-:W-:-:S02]  /*10e0*/  LOP3.LUT R6, R4, 0x20, RZ, 0xfc, !PT ;  /* 0x0000002004067812 */ /* 0x000fc400078efcff */
[----:B------:R-:W-:Y:S01]  /*10f0*/  LEA R22, R2, UR5, 0x1 ;  /* 0x0000000502167c11 */ /* 0x000fe2000f8e08ff */
[----:B------:R-:W-:Y:S01]  /*1100*/  STSM.16.M88.4 [R20+0x40], R40 ;  /* 0x0000402814007844 */ /* 0x000fe20000000200 */
[----:B------:R-:W3:Y:S01]  /*1110*/  LDC.64 R2, c[0x0][0x220] ;  /* 0x00008800ff027b82 */ /* 0x000ee20000000a00 */
[C---:B------:R-:W-:Y:S01]  /*1120*/  ISETP.LT.AND P1, PT, R4.reuse, R7, !P0 ;  /* 0x000000070400720c */ /* 0x040fe20004721270 */
[----:B------:R-:W-:Y:S01]  /*1130*/  VIADD R21, R23, 0xc000 ;  /* 0x0000c00017157836 */ /* 0x000fe20000000000 */
[----:B------:R4:W-:Y:S01]  /*1140*/  STSM.16.M88.4 [R20+0x60], R48 ;  /* 0x0000603014007844 */ /* 0x0009e20000000200 */
[----:B------:R-:W-:-:S04]  /*1150*/  LOP3.LUT R4, R4, 0x30, RZ, 0xfc, !PT ;  /* 0x0000003004047812 */ /* 0x000fc800078efcff */
[----:B------:R-:W-:Y:S01]  /*1160*/  BAR.SYNC.DEFER_BLOCKING 0x0 ;  /* 0x0000000000007b1d */ /* 0x000fe20000010000 */
[-C--:B------:R-:W-:Y:S01]  /*1170*/  ISETP.LT.AND P2, PT, R0, R7.reuse, !P0 ;  /* 0x000000070000720c */ /* 0x080fe20004741270 */
[C---:B--2---:R-:W-:Y:S01]  /*1180*/  VIADD R25, R23.reuse, 0x18000 ;  /* 0x0001800017197836 */ /* 0x044fe20000000000 */
[-C--:B------:R-:W-:Y:S02]  /*1190*/  ISETP.LT.AND P3, PT, R6, R7.reuse, !P0 ;  /* 0x000000070600720c */ /* 0x080fe40004761270 */
[----:B------:R-:W-:Y:S01]  /*11a0*/  ISETP.LT.AND P0, PT, R4, R7, !P0 ;  /* 0x000000070400720c */ /* 0x000fe20004701270 */
[----:B---3--:R-:W-:-:S04]  /*11b0*/  IMAD.WIDE R4, R23, 0x2, R2 ;  /* 0x0000000217047825 */ /* 0x008fc800078e0202 */
[--C-:B------:R-:W-:Y:S01]  /*11c0*/  IMAD.WIDE R6, R21, 0x2, R2.reuse ;  /* 0x0000000215067825 */ /* 0x100fe200078e0202 */
[----:B------:R-:W2:Y:S03]  /*11d0*/  LDS.128 R16, [R22] ;  /* 0x0000000016107984 */ /* 0x000ea60000000c00 */
[----:B----4-:R-:W-:Y:S01]  /*11e0*/  IMAD.WIDE R20, R25, 0x2, R2 ;  /* 0x0000000219147825 */ /* 0x010fe200078e0202 */
[----:B------:R-:W3:Y:S04]  /*11f0*/  LDS.128 R12, [R22+0x900] ;  /* 0x00090000160c7984 */ /* 0x000ee80000000c00 */
[----:B------:R-:W4:Y:S04]  /*1200*/  LDS.128 R8, [R22+0x1200] ;  /* 0x0012000016087984 */ /* 0x000f280000000c00 */
[----:B--2---:R2:W-:Y:S04]  /*1210*/  @P1 STG.E.128 desc[UR16][R4.64], R16 ;  /* 0x0000001004001986 */ /* 0x0045e8000c101d10 */
[----:B---3--:R2:W-:Y:S04]  /*1220*/  @P2 STG.E.128 desc[UR16][R6.64], R12 ;  /* 0x0000000c06002986 */ /* 0x0085e8000c101d10 */
[----:B----4-:R2:W-:Y:S01]  /*1230*/  @P3 STG.E.128 desc[UR16][R20.64], R8 ;  /* 0x0000000814003986 */ /* 0x0105e2000c101d10 */
[----:B------:R-:W-:Y:S05]  /*1240*/  @!P0 EXIT ;  /* 0x000000000000894d */ /* 0x000fea0003800000 */
[----:B--2---:R-:W1:Y:S01]  /*1250*/  LDS.128 R4, [R22+0x1b00] ;  /* 0x001b000016047984 */ /* 0x004e620000000c00 */
[----:B------:R-:W-:-:S04]  /*1260*/  VIADD R23, R23, 0x24000 ;  /* 0x0002400017177836 */ /* 0x000fc80000000000 */
[----:B------:R-:W-:-:S05]  /*1270*/  IMAD.WIDE R2, R23, 0x2, R2 ;  /* 0x0000000217027825 */ /* 0x000fca00078e0202 */
[----:B-1----:R-:W-:Y:S01]  /*1280*/  STG.E.128 desc[UR16][R2.64], R4 ;  /* 0x0000000402007986 */ /* 0x002fe2000c101d10 */
[----:B------:R-:W-:Y:S05]  /*1290*/  EXIT ;  /* 0x000000000000794d */ /* 0x000fea0003800000 */
.L_x_1:
[----:B------:R-:W-:-:S00]  /*12a0*/  BRA `(.L_x_1) ;  /* 0xfffffffc00fc7947 */ /* 0x000fc0000383ffff */
[----:B------:R-:W-:-:S00]  /*12b0*/  NOP ;  /* 0x0000000000007918 */ /* 0x000fc00000000000 */
        /* <DEDUP_REMOVED lines=12> */
.L_x_2:


//--------------------- .nv.shared.triton_mm      --------------------------
	.section	.nv.shared.triton_mm,"aw",@nobits
	.sectionflags	@""
	.align	16
	.zero		1024


//--------------------- .nv.constant0.triton_mm   --------------------------
	.section	.nv.constant0.triton_mm,"a",@progbits
	.sectionflags	@""
	.align	4
.nv.constant0.triton_mm:
	.zero		556
